//
// Generated by NVIDIA NVVM Compiler
//
// Compiler Build ID: CL-36424714
// Cuda compilation tools, release 13.0, V13.0.88
// Based on NVVM 20.0.0
//

.version 9.0
.target sm_100
.address_size 64

	// .globl	_Z3addPiS_S_

.visible .entry _Z3addPiS_S_(
	.param .u64 .ptr .align 1 _Z3addPiS_S__param_0,
	.param .u64 .ptr .align 1 _Z3addPiS_S__param_1,
	.param .u64 .ptr .align 1 _Z3addPiS_S__param_2
)
{
	.reg .pred 	%p<4>;
	.reg .b32 	%r<15>;
	.reg .b64 	%rd<11>;

	ld.param.u64 	%rd1, [_Z3addPiS_S__param_0];
	ld.param.u64 	%rd2, [_Z3addPiS_S__param_1];
	ld.param.u64 	%rd3, [_Z3addPiS_S__param_2];
	mov.u32 	%r3, %tid.x;
	mov.u32 	%r4, %ctaid.x;
	mov.u32 	%r5, %ntid.x;
	mad.lo.s32 	%r1, %r4, %r5, %r3;
	mov.u32 	%r6, %tid.y;
	mov.u32 	%r7, %ctaid.y;
	mov.u32 	%r8, %ntid.y;
	mad.lo.s32 	%r9, %r7, %r8, %r6;
	setp.gt.s32 	%p1, %r1, 128;
	setp.gt.u32 	%p2, %r9, 64;
	or.pred  	%p3, %p1, %p2;
	@%p3 bra 	$L__BB0_2;
	cvta.to.global.u64 	%rd4, %rd1;
	cvta.to.global.u64 	%rd5, %rd2;
	cvta.to.global.u64 	%rd6, %rd3;
	shl.b32 	%r10, %r9, 7;
	add.s32 	%r11, %r10, %r1;
	mul.wide.s32 	%rd7, %r11, 4;
	add.s64 	%rd8, %rd4, %rd7;
	ld.global.u32 	%r12, [%rd8];
	add.s64 	%rd9, %rd5, %rd7;
	ld.global.u32 	%r13, [%rd9];
	add.s32 	%r14, %r13, %r12;
	add.s64 	%rd10, %rd6, %rd7;
	st.global.u32 	[%rd10], %r14;
$L__BB0_2:
	ret;

}


// ===== COMPILED SASS (sm_100) =====

	.target	sm_100

	.elftype	@"ET_EXEC"


//--------------------- .note.nv.tkinfo           --------------------------
	.section	.note.nv.tkinfo,"",@"SHT_NOTE"
	.sectionflags	@"SHF_NOTE_NV_TKINFO"
	.tkinfo
        /*0018*/ 	.word	0x00000002
        /*0030*/ 	.string	""
        /*0030*/ 	.string	"ptxas"
        /*0030*/ 	.string	"Cuda compilation tools, release 13.0, V13.0.88"
        /*0030*/ 	.string	"Build cuda_13.0.r13.0/compiler.36424714_0"
        /*0030*/ 	.string	"-arch sm_100 -m 64 "



//--------------------- .note.nv.cuinfo           --------------------------
	.section	.note.nv.cuinfo,"",@"SHT_NOTE"
	.sectionflags	@"SHF_NOTE_NV_CUINFO"
        /*0018*/ 	.short	0x0002
        /*001a*/ 	.short	0x0064
        /*001c*/ 	.short	0x0082
	.zero		2


//--------------------- .nv.info                  --------------------------
	.section	.nv.info,"",@"SHT_CUDA_INFO"
	.align	4


	//----- nvinfo : EIATTR_REGCOUNT
	.align		4
        /*0000*/ 	.byte	0x04, 0x2f
        /*0002*/ 	.short	(.L_1 - .L_0)
	.align		4
.L_0:
        /*0004*/ 	.word	index@(_Z3addPiS_S_)
        /*0008*/ 	.word	0x0000000c


	//----- nvinfo : EIATTR_FRAME_SIZE
	.align		4
.L_1:
        /*000c*/ 	.byte	0x04, 0x11
        /*000e*/ 	.short	(.L_3 - .L_2)
	.align		4
.L_2:
        /*0010*/ 	.word	index@(_Z3addPiS_S_)
        /*0014*/ 	.word	0x00000000


	//----- nvinfo : EIATTR_MIN_STACK_SIZE
	.align		4
.L_3:
        /*0018*/ 	.byte	0x04, 0x12
        /*001a*/ 	.short	(.L_5 - .L_4)
	.align		4
.L_4:
        /*001c*/ 	.word	index@(_Z3addPiS_S_)
        /*0020*/ 	.word	0x00000000
.L_5:


//--------------------- .nv.compat                --------------------------
	.section	.nv.compat,"",@"SHT_CUDA_COMPAT_INFO"
	.align	4
        /*0000*/ 	.byte	0x02, 0x09, 0x00, 0x00, 0x02, 0x02, 0x01, 0x00, 0x02, 0x05, 0x05, 0x00, 0x03, 0x07, 0x01, 0x01
        /*0010*/ 	.byte	0x02, 0x03, 0x00, 0x00, 0x02, 0x06, 0x01, 0x00, 0x04, 0x0b, 0x08, 0x00, 0x09, 0x00, 0x00, 0x00
        /*0020*/ 	.byte	0x00, 0x00, 0x00, 0x00


//--------------------- .nv.info._Z3addPiS_S_     --------------------------
	.section	.nv.info._Z3addPiS_S_,"",@"SHT_CUDA_INFO"
	.sectionflags	@""
	.align	4


	//----- nvinfo : EIATTR_CUDA_API_VERSION
	.align		4
        /*0000*/ 	.byte	0x04, 0x37
        /*0002*/ 	.short	(.L_7 - .L_6)
.L_6:
        /*0004*/ 	.word	0x00000082


	//----- nvinfo : EIATTR_KPARAM_INFO
	.align		4
.L_7:
        /*0008*/ 	.byte	0x04, 0x17
        /*000a*/ 	.short	(.L_9 - .L_8)
.L_8:
        /*000c*/ 	.word	0x00000000
        /*0010*/ 	.short	0x0002
        /*0012*/ 	.short	0x0010
        /*0014*/ 	.byte	0x00, 0xf5, 0x21, 0x00


	//----- nvinfo : EIATTR_KPARAM_INFO
	.align		4
.L_9:
        /*0018*/ 	.byte	0x04, 0x17
        /*001a*/ 	.short	(.L_11 - .L_10)
.L_10:
        /*001c*/ 	.word	0x00000000
        /*0020*/ 	.short	0x0001
        /*0022*/ 	.short	0x0008
        /*0024*/ 	.byte	0x00, 0xf5, 0x21, 0x00


	//----- nvinfo : EIATTR_KPARAM_INFO
	.align		4
.L_11:
        /*0028*/ 	.byte	0x04, 0x17
        /*002a*/ 	.short	(.L_13 - .L_12)
.L_12:
        /*002c*/ 	.word	0x00000000
        /*0030*/ 	.short	0x0000
        /*0032*/ 	.short	0x0000
        /*0034*/ 	.byte	0x00, 0xf5, 0x21, 0x00


	//----- nvinfo : EIATTR_SPARSE_MMA_MASK
	.align		4
.L_13:
        /*0038*/ 	.byte	0x03, 0x50
        /*003a*/ 	.short	0x0000


	//----- nvinfo : EIATTR_MAXREG_COUNT
	.align		4
        /*003c*/ 	.byte	0x03, 0x1b
        /*003e*/ 	.short	0x00ff


	//----- nvinfo : EIATTR_MERCURY_ISA_VERSION
	.align		4
        /*0040*/ 	.byte	0x03, 0x5f
        /*0042*/ 	.short	0x0101


	//----- nvinfo : EIATTR_VRC_CTA_INIT_COUNT
	.align		4
        /*0044*/ 	.byte	0x02, 0x4a
	.zero		1
	.zero		1


	//----- nvinfo : EIATTR_EXIT_INSTR_OFFSETS
	.align		4
        /*0048*/ 	.byte	0x04, 0x1c
        /*004a*/ 	.short	(.L_15 - .L_14)


	//   ....[0]....
.L_14:
        /*004c*/ 	.word	0x000000b0


	//   ....[1]....
        /*0050*/ 	.word	0x00000180


	//----- nvinfo : EIATTR_CBANK_PARAM_SIZE
	.align		4
.L_15:
        /*0054*/ 	.byte	0x03, 0x19
        /*0056*/ 	.short	0x0018


	//----- nvinfo : EIATTR_PARAM_CBANK
	.align		4
        /*0058*/ 	.byte	0x04, 0x0a
        /*005a*/ 	.short	(.L_17 - .L_16)
	.align		4
.L_16:
        /*005c*/ 	.word	index@(.nv.constant0._Z3addPiS_S_)
        /*0060*/ 	.short	0x0380
        /*0062*/ 	.short	0x0018


	//----- nvinfo : EIATTR_SW_WAR
	.align		4
.L_17:
        /*0064*/ 	.byte	0x04, 0x36
        /*0066*/ 	.short	(.L_19 - .L_18)
.L_18:
        /*0068*/ 	.word	0x00000008
.L_19:


//--------------------- .nv.callgraph             --------------------------
	.section	.nv.callgraph,"",@"SHT_CUDA_CALLGRAPH"
	.align	4
	.sectionentsize	8
	.align		4
        /*0000*/ 	.word	0x00000000
	.align		4
        /*0004*/ 	.word	0xffffffff
	.align		4
        /*0008*/ 	.word	0x00000000
	.align		4
        /*000c*/ 	.word	0xfffffffe
	.align		4
        /*0010*/ 	.word	0x00000000
	.align		4
        /*0014*/ 	.word	0xfffffffd
	.align		4
        /*0018*/ 	.word	0x00000000
	.align		4
        /*001c*/ 	.word	0xfffffffc


//--------------------- .text._Z3addPiS_S_        --------------------------
	.section	.text._Z3addPiS_S_,"ax",@progbits
	.align	128
        .global         _Z3addPiS_S_
        .type           _Z3addPiS_S_,@function
        .size           _Z3addPiS_S_,(.L_x_1 - _Z3addPiS_S_)
        .other          _Z3addPiS_S_,@"STO_CUDA_ENTRY STV_DEFAULT"
_Z3addPiS_S_:
.text._Z3addPiS_S_:
[----:B------:R-:W-:Y:S01]  /*0000*/  LDC R1, c[0x0][0x37c] ;  /* 0x0000df00ff017b82 */ /* 0x000fe20000000800 */
[----:B------:R-:W0:Y:S07]  /*0010*/  S2R R7, SR_TID.Y ;  /* 0x0000000000077919 */ /* 0x000e2e0000002200 */
[----:B------:R-:W1:Y:S01]  /*0020*/  LDC R3, c[0x0][0x360] ;  /* 0x0000d800ff037b82 */ /* 0x000e620000000800 */
[----:B------:R-:W1:Y:S07]  /*0030*/  S2R R0, SR_TID.X ;  /* 0x0000000000007919 */ /* 0x000e6e0000002100 */
[----:B------:R-:W0:Y:S08]  /*0040*/  S2UR UR5, SR_CTAID.Y ;  /* 0x00000000000579c3 */ /* 0x000e300000002600 */
[----:B------:R-:W0:Y:S08]  /*0050*/  LDC R2, c[0x0][0x364] ;  /* 0x0000d900ff027b82 */ /* 0x000e300000000800 */
[----:B------:R-:W1:Y:S01]  /*0060*/  S2UR UR4, SR_CTAID.X ;  /* 0x00000000000479c3 */ /* 0x000e620000002500 */
[----:B0-----:R-:W-:-:S05]  /*0070*/  IMAD R7, R2, UR5, R7 ;  /* 0x0000000502077c24 */ /* 0x001fca000f8e0207 */
[----:B------:R-:W-:Y:S01]  /*0080*/  ISETP.GT.U32.AND P0, PT, R7, 0x40, PT ;  /* 0x000000400700780c */ /* 0x000fe20003f04070 */
[----:B-1----:R-:W-:-:S05]  /*0090*/  IMAD R0, R3, UR4, R0 ;  /* 0x0000000403007c24 */ /* 0x002fca000f8e0200 */
[----:B------:R-:W-:-:S13]  /*00a0*/  ISETP.GT.OR P0, PT, R0, 0x80, P0 ;  /* 0x000000800000780c */ /* 0x000fda0000704670 */
[----:B------:R-:W-:Y:S05]  /*00b0*/  @P0 EXIT ;  /* 0x000000000000094d */ /* 0x000fea0003800000 */
[----:B------:R-:W0:Y:S01]  /*00c0*/  LDC.64 R2, c[0x0][0x380] ;  /* 0x0000e000ff027b82 */ /* 0x000e220000000a00 */
[----:B------:R-:W1:Y:S01]  /*00d0*/  LDCU.64 UR4, c[0x0][0x358] ;  /* 0x00006b00ff0477ac */ /* 0x000e620008000a00 */
[----:B------:R-:W-:-:S06]  /*00e0*/  LEA R9, R7, R0, 0x7 ;  /* 0x0000000007097211 */ /* 0x000fcc00078e38ff */
[----:B------:R-:W2:Y:S08]  /*00f0*/  LDC.64 R4, c[0x0][0x388] ;  /* 0x0000e200ff047b82 */ /* 0x000eb00000000a00 */
[----:B------:R-:W3:Y:S01]  /*0100*/  LDC.64 R6, c[0x0][0x390] ;  /* 0x0000e400ff067b82 */ /* 0x000ee20000000a00 */
[----:B0-----:R-:W-:-:S06]  /*0110*/  IMAD.WIDE R2, R9, 0x4, R2 ;  /* 0x0000000409027825 */ /* 0x001fcc00078e0202 */
[----:B-1----:R-:W4:Y:S01]  /*0120*/  LDG.E R2, desc[UR4][R2.64] ;  /* 0x0000000402027981 */ /* 0x002f22000c1e1900 */
[----:B--2---:R-:W-:-:S06]  /*0130*/  IMAD.WIDE R4, R9, 0x4, R4 ;  /* 0x0000000409047825 */ /* 0x004fcc00078e0204 */
[----:B------:R-:W4:Y:S01]  /*0140*/  LDG.E R5, desc[UR4][R4.64] ;  /* 0x0000000404057981 */ /* 0x000f22000c1e1900 */
[----:B---3--:R-:W-:Y:S01]  /*0150*/  IMAD.WIDE R6, R9, 0x4, R6 ;  /* 0x0000000409067825 */ /* 0x008fe200078e0206 */
[----:B----4-:R-:W-:-:S05]  /*0160*/  IADD3 R9, PT, PT, R2, R5, RZ ;  /* 0x0000000502097210 */ /* 0x010fca0007ffe0ff */
[----:B------:R-:W-:Y:S01]  /*0170*/  STG.E desc[UR4][R6.64], R9 ;  /* 0x0000000906007986 */ /* 0x000fe2000c101904 */
[----:B------:R-:W-:Y:S05]  /*0180*/  EXIT ;  /* 0x000000000000794d */ /* 0x000fea0003800000 */
.L_x_0:
[----:B------:R-:W-:-:S00]  /*0190*/  BRA `(.L_x_0) ;  /* 0xfffffffc00fc7947 */ /* 0x000fc0000383ffff */
[----:B------:R-:W-:-:S00]  /*01a0*/  NOP ;  /* 0x0000000000007918 */ /* 0x000fc00000000000 */
        /* <DEDUP_REMOVED lines=13> */
.L_x_1:


//--------------------- .nv.shared.reserved.0     --------------------------
	.section	.nv.shared.reserved.0,"aw",@nobits
	.weak		__nv_reservedSMEM_offset_0_alias
	.size		__nv_reservedSMEM_offset_0_alias, 0, 64
	.other		__nv_reservedSMEM_offset_0_alias,@"STO_CUDA_RESERVED_SHARED STV_DEFAULT"
__nv_reservedSMEM_offset_0_alias:
	.zero		0
	.zero		64


//--------------------- .nv.constant0._Z3addPiS_S_ --------------------------
	.section	.nv.constant0._Z3addPiS_S_,"a",@progbits
	.sectionflags	@""
	.align	4
.nv.constant0._Z3addPiS_S_:
	.zero		920


//--------------------- SYMBOLS --------------------------

	.type		.nv.reservedSmem.offset0,@object
	.size		.nv.reservedSmem.offset0,0x4
